	.headerflags	@"EF_CUDA_TEXMODE_UNIFIED EF_CUDA_64BIT_ADDRESS EF_CUDA_ACCELERATORS EF_CUDA_SM90 EF_CUDA_VIRTUAL_SM(EF_CUDA_SM90)"
	.elftype	@"ET_EXEC"


//--------------------- .nv.info                  --------------------------
	.section	.nv.info,"",@"SHT_CUDA_INFO"
	.align	4


	//----- nvinfo : EIATTR_REGCOUNT
	.align		4
        /*0000*/ 	.byte	0x04, 0x2f
        /*0002*/ 	.short	(.L_1 - .L_0)
	.align		4
.L_0:
        /*0004*/ 	.word	index@(triton_poi_fused_clone_7)
        /*0008*/ 	.word	0x0000000e


	//----- nvinfo : EIATTR_MIN_STACK_SIZE
	.align		4
.L_1:
        /*000c*/ 	.byte	0x04, 0x12
        /*000e*/ 	.short	(.L_3 - .L_2)
	.align		4
.L_2:
        /*0010*/ 	.word	index@(triton_poi_fused_clone_7)
        /*0014*/ 	.word	0x00000000


	//----- nvinfo : EIATTR_FRAME_SIZE
	.align		4
.L_3:
        /*0018*/ 	.byte	0x04, 0x11
        /*001a*/ 	.short	(.L_5 - .L_4)
	.align		4
.L_4:
        /*001c*/ 	.word	index@(triton_poi_fused_clone_7)
        /*0020*/ 	.word	0x00000000


	//----- nvinfo : EIATTR_MIN_STACK_SIZE
	.align		4
.L_5:
        /*0024*/ 	.byte	0x04, 0x12
        /*0026*/ 	.short	(.L_7 - .L_6)
	.align		4
.L_6:
        /*0028*/ 	.word	index@(triton_poi_fused_clone_7)
        /*002c*/ 	.word	0x00000000
.L_7:


//--------------------- .nv.info.triton_poi_fused_clone_7 --------------------------
	.section	.nv.info.triton_poi_fused_clone_7,"",@"SHT_CUDA_INFO"
	.sectionflags	@""
	.align	4


	//----- nvinfo : EIATTR_CUDA_API_VERSION
	.align		4
        /*0000*/ 	.byte	0x04, 0x37
        /*0002*/ 	.short	(.L_9 - .L_8)
.L_8:
        /*0004*/ 	.word	0x0000007c


	//----- nvinfo : EIATTR_KPARAM_INFO
	.align		4
.L_9:
        /*0008*/ 	.byte	0x04, 0x17
        /*000a*/ 	.short	(.L_11 - .L_10)
.L_10:
        /*000c*/ 	.word	0x00000000
        /*0010*/ 	.short	0x0003
        /*0012*/ 	.short	0x0018
        /*0014*/ 	.byte	0x00, 0xf0, 0x11, 0x00


	//----- nvinfo : EIATTR_KPARAM_INFO
	.align		4
.L_11:
        /*0018*/ 	.byte	0x04, 0x17
        /*001a*/ 	.short	(.L_13 - .L_12)
.L_12:
        /*001c*/ 	.word	0x00000000
        /*0020*/ 	.short	0x0002
        /*0022*/ 	.short	0x0010
        /*0024*/ 	.byte	0x00, 0xf4, 0x21, 0x00


	//----- nvinfo : EIATTR_KPARAM_INFO
	.align		4
.L_13:
        /*0028*/ 	.byte	0x04, 0x17
        /*002a*/ 	.short	(.L_15 - .L_14)
.L_14:
        /*002c*/ 	.word	0x00000000
        /*0030*/ 	.short	0x0001
        /*0032*/ 	.short	0x0008
        /*0034*/ 	.byte	0x00, 0xf4, 0x21, 0x00


	//----- nvinfo : EIATTR_KPARAM_INFO
	.align		4
.L_15:
        /*0038*/ 	.byte	0x04, 0x17
        /*003a*/ 	.short	(.L_17 - .L_16)
.L_16:
        /*003c*/ 	.word	0x00000000
        /*0040*/ 	.short	0x0000
        /*0042*/ 	.short	0x0000
        /*0044*/ 	.byte	0x00, 0xf4, 0x21, 0x00


	//----- nvinfo : EIATTR_SPARSE_MMA_MASK
	.align		4
.L_17:
        /*0048*/ 	.byte	0x03, 0x50
        /*004a*/ 	.short	0x0000


	//----- nvinfo : EIATTR_MAXREG_COUNT
	.align		4
        /*004c*/ 	.byte	0x03, 0x1b
        /*004e*/ 	.short	0x00ff


	//----- nvinfo : EIATTR_EXIT_INSTR_OFFSETS
	.align		4
        /*0050*/ 	.byte	0x04, 0x1c
        /*0052*/ 	.short	(.L_19 - .L_18)


	//   ....[0]....
.L_18:
        /*0054*/ 	.word	0x00000210


	//   ....[1]....
        /*0058*/ 	.word	0x00000230


	//----- nvinfo : EIATTR_REQNTID
	.align		4
.L_19:
        /*005c*/ 	.byte	0x04, 0x10
        /*005e*/ 	.short	(.L_21 - .L_20)
.L_20:
        /*0060*/ 	.word	0x00000080
        /*0064*/ 	.word	0x00000001
        /*0068*/ 	.word	0x00000001


	//----- nvinfo : EIATTR_CBANK_PARAM_SIZE
	.align		4
.L_21:
        /*006c*/ 	.byte	0x03, 0x19
        /*006e*/ 	.short	0x001c


	//----- nvinfo : EIATTR_PARAM_CBANK
	.align		4
        /*0070*/ 	.byte	0x04, 0x0a
        /*0072*/ 	.short	(.L_23 - .L_22)
	.align		4
.L_22:
        /*0074*/ 	.word	index@(.nv.constant0.triton_poi_fused_clone_7)
        /*0078*/ 	.short	0x0210
        /*007a*/ 	.short	0x001c


	//----- nvinfo : EIATTR_SW_WAR
	.align		4
.L_23:
        /*007c*/ 	.byte	0x04, 0x36
        /*007e*/ 	.short	(.L_25 - .L_24)
.L_24:
        /*0080*/ 	.word	0x00000008
.L_25:


//--------------------- .nv.callgraph             --------------------------
	.section	.nv.callgraph,"",@"SHT_CUDA_CALLGRAPH"
	.align	4
	.sectionentsize	8
	.align		4
        /*0000*/ 	.word	0x00000000
	.align		4
        /*0004*/ 	.word	0xffffffff
	.align		4
        /*0008*/ 	.word	0x00000000
	.align		4
        /*000c*/ 	.word	0xfffffffe
	.align		4
        /*0010*/ 	.word	0x00000000
	.align		4
        /*0014*/ 	.word	0xfffffffd
	.align		4
        /*0018*/ 	.word	0x00000000
	.align		4
        /*001c*/ 	.word	0xfffffffc


//--------------------- .text.triton_poi_fused_clone_7 --------------------------
	.section	.text.triton_poi_fused_clone_7,"ax",@progbits
	.align	128
        .global         triton_poi_fused_clone_7
        .type           triton_poi_fused_clone_7,@function
        .size           triton_poi_fused_clone_7,(.L_x_1 - triton_poi_fused_clone_7)
        .other          triton_poi_fused_clone_7,@"STO_CUDA_ENTRY STV_DEFAULT"
triton_poi_fused_clone_7:
.text.triton_poi_fused_clone_7:
[----:B------:R-:W0:Y:S02]  /*0000*/  LDC R1, c[0x0][0x28] ;  /* 0x00000a00ff017b82 */ /* 0x000e240000000800 */
[----:B------:R-:W1:Y:S01]  /*0010*/  S2R R0, SR_TID.X ;  /* 0x0000000000007919 */ /* 0x000e620000002100 */
[----:B------:R-:W2:Y:S01]  /*0020*/  LDC.64 R4, c[0x0][0x218] ;  /* 0x00008600ff047b82 */ /* 0x000ea20000000a00 */
[----:B------:R-:W-:Y:S01]  /*0030*/  ULDC.64 UR4, c[0x0][0x208] ;  /* 0x0000820000047ab9 */ /* 0x000fe20000000a00 */
[----:B------:R-:W3:Y:S01]  /*0040*/  S2R R3, SR_CTAID.X ;  /* 0x0000000000037919 */ /* 0x000ee20000002500 */
[----:B-1----:R-:W-:Y:S02]  /*0050*/  LOP3.LUT R0, R0, 0x7f, RZ, 0xc0, !PT ;  /* 0x0000007f00007812 */ /* 0x002fe400078ec0ff */
[----:B---3--:R-:W-:-:S03]  /*0060*/  SHF.R.S32.HI R8, RZ, 0x18, R3 ;  /* 0x00000018ff087819 */ /* 0x008fc60000011403 */
[----:B------:R-:W-:Y:S02]  /*0070*/  IMAD R9, R3, 0x80, R0 ;  /* 0x0000008003097824 */ /* 0x000fe400078e0200 */
[----:B------:R-:W1:Y:S01]  /*0080*/  LDC.64 R2, c[0x0][0x210] ;  /* 0x00008400ff027b82 */ /* 0x000e620000000a00 */
[----:B------:R-:W-:Y:S02]  /*0090*/  SGXT R8, R8, 0x1 ;  /* 0x000000010808781a */ /* 0x000fe40000000200 */
[----:B------:R-:W-:Y:S02]  /*00a0*/  SHF.R.S32.HI R0, RZ, 0x1f, R9 ;  /* 0x0000001fff007819 */ /* 0x000fe40000011409 */
[-C--:B------:R-:W-:Y:S02]  /*00b0*/  LEA.HI R8, R8, R9.reuse, RZ, 0x6 ;  /* 0x0000000908087211 */ /* 0x080fe400078f30ff */
[----:B------:R-:W-:Y:S02]  /*00c0*/  LEA.HI R0, R0, R9, RZ, 0x2 ;  /* 0x0000000900007211 */ /* 0x000fe400078f10ff */
[----:B------:R-:W-:-:S02]  /*00d0*/  SHF.R.S32.HI R11, RZ, 0x6, R8 ;  /* 0x00000006ff0b7819 */ /* 0x000fc40000011408 */
[--C-:B------:R-:W-:Y:S02]  /*00e0*/  SHF.R.S32.HI R6, RZ, 0x2, R0.reuse ;  /* 0x00000002ff067819 */ /* 0x100fe40000011400 */
[----:B------:R-:W-:Y:S02]  /*00f0*/  SHF.R.S32.HI R7, RZ, 0x1f, R0 ;  /* 0x0000001fff077819 */ /* 0x000fe40000011400 */
[----:B------:R-:W-:Y:S02]  /*0100*/  LOP3.LUT R0, R0, 0xfffffffc, RZ, 0xc0, !PT ;  /* 0xfffffffc00007812 */ /* 0x000fe400078ec0ff */
[----:B------:R-:W-:Y:S02]  /*0110*/  LEA.HI R7, R7, R6, RZ, 0x4 ;  /* 0x0000000607077211 */ /* 0x000fe400078f20ff */
[C---:B------:R-:W-:Y:S01]  /*0120*/  ISETP.GE.AND P0, PT, R9.reuse, 0x80, PT ;  /* 0x000000800900780c */ /* 0x040fe20003f06270 */
[----:B------:R-:W-:Y:S01]  /*0130*/  IMAD.IADD R0, R9, 0x1, -R0 ;  /* 0x0000000109007824 */ /* 0x000fe200078e0a00 */
[----:B------:R-:W-:-:S03]  /*0140*/  LOP3.LUT R7, R7, 0x1ffffff0, RZ, 0xc0, !PT ;  /* 0x1ffffff007077812 */ /* 0x000fc600078ec0ff */
[----:B------:R-:W-:Y:S02]  /*0150*/  IMAD R0, R11, 0x4, R0 ;  /* 0x000000040b007824 */ /* 0x000fe400078e0200 */
[----:B------:R-:W-:Y:S02]  /*0160*/  IMAD.IADD R7, R6, 0x1, -R7 ;  /* 0x0000000106077824 */ /* 0x000fe400078e0a07 */
[----:B--2---:R-:W-:-:S04]  /*0170*/  IMAD.WIDE R4, R0, 0x4, R4 ;  /* 0x0000000400047825 */ /* 0x004fc800078e0204 */
[----:B------:R-:W-:Y:S02]  /*0180*/  IMAD R7, R7, 0x8, R0 ;  /* 0x0000000807077824 */ /* 0x000fe400078e0200 */
[----:B------:R-:W-:Y:S02]  /*0190*/  IMAD.MOV.U32 R11, RZ, RZ, RZ ;  /* 0x000000ffff0b7224 */ /* 0x000fe400078e00ff */
[----:B------:R-:W-:Y:S02]  /*01a0*/  IMAD.MOV.U32 R0, RZ, RZ, RZ ;  /* 0x000000ffff007224 */ /* 0x000fe400078e00ff */
[----:B-1----:R-:W-:Y:S02]  /*01b0*/  IMAD.WIDE R2, R7, 0x4, R2 ;  /* 0x0000000407027825 */ /* 0x002fe400078e0202 */
[----:B------:R-:W2:Y:S01]  /*01c0*/  @!P0 LDG.E.EL R11, desc[UR4][R4.64+0x10] ;  /* 0x00001004040b8981 */ /* 0x000ea2000c2e1900 */
[----:B------:R-:W1:Y:S03]  /*01d0*/  LDC.64 R6, c[0x0][0x220] ;  /* 0x00008800ff067b82 */ /* 0x000e660000000a00 */
[----:B------:R-:W2:Y:S01]  /*01e0*/  @!P0 LDG.E R0, desc[UR4][R2.64] ;  /* 0x0000000402008981 */ /* 0x000ea2000c1e1900 */
[----:B-1----:R-:W-:-:S04]  /*01f0*/  IMAD.WIDE R6, R9, 0x4, R6 ;  /* 0x0000000409067825 */ /* 0x002fc800078e0206 */
[----:B--2---:R-:W-:Y:S01]  /*0200*/  FADD R11, R11, R0 ;  /* 0x000000000b0b7221 */ /* 0x004fe20000000000 */
[----:B------:R-:W-:Y:S06]  /*0210*/  @P0 EXIT ;  /* 0x000000000000094d */ /* 0x000fec0003800000 */
[----:B------:R-:W-:Y:S01]  /*0220*/  STG.E desc[UR4][R6.64], R11 ;  /* 0x0000000b06007986 */ /* 0x000fe2000c101904 */
[----:B------:R-:W-:Y:S05]  /*0230*/  EXIT ;  /* 0x000000000000794d */ /* 0x000fea0003800000 */
.L_x_0:
[----:B------:R-:W-:-:S00]  /*0240*/  BRA `(.L_x_0) ;  /* 0xfffffffc00fc7947 */ /* 0x000fc0000383ffff */
[----:B------:R-:W-:-:S00]  /*0250*/  NOP ;  /* 0x0000000000007918 */ /* 0x000fc00000000000 */
        /* <DEDUP_REMOVED lines=10> */
.L_x_1:


//--------------------- .nv.constant0.triton_poi_fused_clone_7 --------------------------
	.section	.nv.constant0.triton_poi_fused_clone_7,"a",@progbits
	.sectionflags	@""
	.align	4
.nv.constant0.triton_poi_fused_clone_7:
	.zero		556
